//
// Generated by NVIDIA NVVM Compiler
//
// Compiler Build ID: CL-36424714
// Cuda compilation tools, release 13.0, V13.0.88
// Based on NVVM 20.0.0
//

.version 9.0
.target sm_100
.address_size 64

	// .globl	_Z11quantumGatePKfS0_PfiPKiS3_
// _ZZ11quantumGatePKfS0_PfiPKiS3_E12shared_array has been demoted

.visible .entry _Z11quantumGatePKfS0_PfiPKiS3_(
	.param .u64 .ptr .align 1 _Z11quantumGatePKfS0_PfiPKiS3__param_0,
	.param .u64 .ptr .align 1 _Z11quantumGatePKfS0_PfiPKiS3__param_1,
	.param .u64 .ptr .align 1 _Z11quantumGatePKfS0_PfiPKiS3__param_2,
	.param .u32 _Z11quantumGatePKfS0_PfiPKiS3__param_3,
	.param .u64 .ptr .align 1 _Z11quantumGatePKfS0_PfiPKiS3__param_4,
	.param .u64 .ptr .align 1 _Z11quantumGatePKfS0_PfiPKiS3__param_5
)
{
	.reg .pred 	%p<6>;
	.reg .b32 	%r<126>;
	.reg .b32 	%f<65>;
	.reg .b64 	%rd<22>;
	.reg .b64 	%fd<48>;
	// demoted variable
	.shared .align 4 .b8 _ZZ11quantumGatePKfS0_PfiPKiS3_E12shared_array[256];
	ld.param.u64 	%rd3, [_Z11quantumGatePKfS0_PfiPKiS3__param_1];
	ld.param.u64 	%rd4, [_Z11quantumGatePKfS0_PfiPKiS3__param_2];
	ld.param.u32 	%r10, [_Z11quantumGatePKfS0_PfiPKiS3__param_3];
	ld.param.u64 	%rd5, [_Z11quantumGatePKfS0_PfiPKiS3__param_4];
	ld.param.u64 	%rd6, [_Z11quantumGatePKfS0_PfiPKiS3__param_5];
	cvta.to.global.u64 	%rd1, %rd6;
	mov.u32 	%r1, %ctaid.x;
	cvt.rn.f64.s32 	%fd7, %r10;
	add.f64 	%fd8, %fd7, 0dC018000000000000;
	{
	.reg .b32 %temp; 
	mov.b64 	{%temp, %r11}, %fd8;
	}
	{
	.reg .b32 %temp; 
	mov.b64 	{%r12, %temp}, %fd8;
	}
	setp.lt.s32 	%p1, %r11, 1048576;
	mul.f64 	%fd9, %fd8, 0d4350000000000000;
	{
	.reg .b32 %temp; 
	mov.b64 	{%temp, %r13}, %fd9;
	}
	{
	.reg .b32 %temp; 
	mov.b64 	{%r14, %temp}, %fd9;
	}
	mov.b32 	%r15, 1127219200;
	mov.b32 	%r16, -2147483648;
	mov.b64 	%fd1, {%r16, %r15};
	selp.f64 	%fd10, %fd9, %fd8, %p1;
	selp.b32 	%r17, %r13, %r11, %p1;
	selp.b32 	%r18, %r14, %r12, %p1;
	add.s32 	%r2, %r17, -1;
	fma.rn.f64 	%fd11, %fd10, 0d7FF0000000000000, 0d7FF0000000000000;
	{
	.reg .b32 %temp; 
	mov.b64 	{%temp, %r19}, %fd10;
	}
	and.b32  	%r20, %r19, 2147483647;
	setp.eq.s32 	%p2, %r20, 0;
	selp.f64 	%fd2, 0dFFF0000000000000, %fd11, %p2;
	selp.b32 	%r21, -1077, -1023, %p1;
	shr.u32 	%r22, %r17, 20;
	add.s32 	%r3, %r21, %r22;
	and.b32  	%r23, %r17, 1048575;
	or.b32  	%r4, %r23, 1072693248;
	mov.b64 	%fd3, {%r18, %r4};
	{
	.reg .b32 %temp; 
	mov.b64 	{%r24, %temp}, %fd3;
	}
	{
	.reg .b32 %temp; 
	mov.b64 	{%temp, %r25}, %fd3;
	}
	add.s32 	%r26, %r25, -1048576;
	mov.b64 	%fd4, {%r24, %r26};
	mov.b32 	%r124, 0;
	mov.u32 	%r125, %r124;
$L__BB0_1:
	setp.gt.u32 	%p3, %r2, 2146435070;
	mov.f64 	%fd47, %fd2;
	@%p3 bra 	$L__BB0_3;
	setp.gt.u32 	%p4, %r4, 1073127582;
	selp.f64 	%fd12, %fd4, %fd3, %p4;
	selp.u32 	%r27, 1, 0, %p4;
	add.s32 	%r28, %r3, %r27;
	add.f64 	%fd13, %fd12, 0dBFF0000000000000;
	add.f64 	%fd14, %fd12, 0d3FF0000000000000;
	rcp.approx.ftz.f64 	%fd15, %fd14;
	neg.f64 	%fd16, %fd14;
	fma.rn.f64 	%fd17, %fd16, %fd15, 0d3FF0000000000000;
	fma.rn.f64 	%fd18, %fd17, %fd17, %fd17;
	fma.rn.f64 	%fd19, %fd18, %fd15, %fd15;
	mul.f64 	%fd20, %fd13, %fd19;
	fma.rn.f64 	%fd21, %fd13, %fd19, %fd20;
	mul.f64 	%fd22, %fd21, %fd21;
	fma.rn.f64 	%fd23, %fd22, 0d3EB1380B3AE80F1E, 0d3ED0EE258B7A8B04;
	fma.rn.f64 	%fd24, %fd23, %fd22, 0d3EF3B2669F02676F;
	fma.rn.f64 	%fd25, %fd24, %fd22, 0d3F1745CBA9AB0956;
	fma.rn.f64 	%fd26, %fd25, %fd22, 0d3F3C71C72D1B5154;
	fma.rn.f64 	%fd27, %fd26, %fd22, 0d3F624924923BE72D;
	fma.rn.f64 	%fd28, %fd27, %fd22, 0d3F8999999999A3C4;
	fma.rn.f64 	%fd29, %fd28, %fd22, 0d3FB5555555555554;
	sub.f64 	%fd30, %fd13, %fd21;
	add.f64 	%fd31, %fd30, %fd30;
	neg.f64 	%fd32, %fd21;
	fma.rn.f64 	%fd33, %fd32, %fd13, %fd31;
	mul.f64 	%fd34, %fd19, %fd33;
	mul.f64 	%fd35, %fd22, %fd29;
	fma.rn.f64 	%fd36, %fd35, %fd21, %fd34;
	xor.b32  	%r29, %r28, -2147483648;
	mov.b32 	%r30, 1127219200;
	mov.b64 	%fd37, {%r29, %r30};
	sub.f64 	%fd38, %fd37, %fd1;
	fma.rn.f64 	%fd39, %fd38, 0d3FE62E42FEFA39EF, %fd21;
	fma.rn.f64 	%fd40, %fd38, 0dBFE62E42FEFA39EF, %fd39;
	sub.f64 	%fd41, %fd40, %fd21;
	sub.f64 	%fd42, %fd36, %fd41;
	fma.rn.f64 	%fd43, %fd38, 0d3C7ABC9E3B39803F, %fd42;
	add.f64 	%fd47, %fd39, %fd43;
$L__BB0_3:
	mul.f64 	%fd44, %fd47, 0d3C7777D0FFDA0D24;
	fma.rn.f64 	%fd45, %fd47, 0d3FF71547652B82FE, %fd44;
	cvt.rn.f64.u32 	%fd46, %r125;
	setp.leu.f64 	%p5, %fd45, %fd46;
	@%p5 bra 	$L__BB0_5;
	shr.u32 	%r120, %r1, %r125;
	and.b32  	%r121, %r120, 1;
	mul.wide.u32 	%rd19, %r125, 4;
	add.s64 	%rd20, %rd1, %rd19;
	ld.global.u32 	%r122, [%rd20];
	shl.b32 	%r123, %r121, %r122;
	add.s32 	%r124, %r123, %r124;
	add.s32 	%r125, %r125, 1;
	bra.uni 	$L__BB0_1;
$L__BB0_5:
	ld.param.u64 	%rd21, [_Z11quantumGatePKfS0_PfiPKiS3__param_0];
	mov.u32 	%r31, %tid.x;
	cvta.to.global.u64 	%rd7, %rd5;
	cvta.to.global.u64 	%rd8, %rd3;
	and.b32  	%r32, %r31, 1;
	ld.global.u32 	%r33, [%rd7];
	shl.b32 	%r34, %r32, %r33;
	shr.u32 	%r35, %r31, 1;
	and.b32  	%r36, %r35, 1;
	ld.global.u32 	%r37, [%rd7+4];
	shl.b32 	%r38, %r36, %r37;
	shr.u32 	%r39, %r31, 2;
	and.b32  	%r40, %r39, 1;
	ld.global.u32 	%r41, [%rd7+8];
	shl.b32 	%r42, %r40, %r41;
	shr.u32 	%r43, %r31, 3;
	and.b32  	%r44, %r43, 1;
	ld.global.u32 	%r45, [%rd7+12];
	shl.b32 	%r46, %r44, %r45;
	shr.u32 	%r47, %r31, 4;
	and.b32  	%r48, %r47, 1;
	ld.global.u32 	%r49, [%rd7+16];
	shl.b32 	%r50, %r48, %r49;
	shr.u32 	%r51, %r31, 5;
	and.b32  	%r52, %r51, 1;
	ld.global.u32 	%r53, [%rd7+20];
	shl.b32 	%r54, %r52, %r53;
	add.s32 	%r55, %r34, %r124;
	add.s32 	%r56, %r55, %r38;
	add.s32 	%r57, %r56, %r42;
	add.s32 	%r58, %r57, %r46;
	add.s32 	%r59, %r58, %r50;
	add.s32 	%r60, %r59, %r54;
	mul.wide.s32 	%rd9, %r60, 4;
	add.s64 	%rd10, %rd8, %rd9;
	ld.global.f32 	%f1, [%rd10];
	shl.b32 	%r61, %r31, 2;
	mov.u32 	%r62, _ZZ11quantumGatePKfS0_PfiPKiS3_E12shared_array;
	add.s32 	%r63, %r62, %r61;
	st.shared.f32 	[%r63], %f1;
	xor.b32  	%r64, %r52, 1;
	shl.b32 	%r65, %r64, %r53;
	add.s32 	%r66, %r59, %r65;
	mul.wide.s32 	%rd11, %r66, 4;
	add.s64 	%rd12, %rd8, %rd11;
	ld.global.f32 	%f2, [%rd12];
	st.shared.f32 	[%r63+128], %f2;
	bar.sync 	0;
	shl.b32 	%r67, %r31, 1;
	cvta.to.global.u64 	%rd13, %rd21;
	add.s32 	%r68, %r63, %r61;
	ld.shared.f32 	%f3, [%r68];
	ld.shared.f32 	%f4, [%r68+4];
	ld.global.f32 	%f5, [%rd13];
	ld.global.f32 	%f6, [%rd13+4];
	mul.f32 	%f7, %f4, %f6;
	fma.rn.f32 	%f8, %f3, %f5, %f7;
	st.shared.f32 	[%r68], %f8;
	ld.global.f32 	%f9, [%rd13+8];
	ld.global.f32 	%f10, [%rd13+12];
	mul.f32 	%f11, %f4, %f10;
	fma.rn.f32 	%f12, %f3, %f9, %f11;
	st.shared.f32 	[%r68+4], %f12;
	bar.sync 	0;
	sub.s32 	%r69, %r67, %r32;
	shl.b32 	%r70, %r69, 2;
	add.s32 	%r71, %r62, %r70;
	ld.shared.f32 	%f13, [%r71];
	ld.shared.f32 	%f14, [%r71+8];
	ld.global.f32 	%f15, [%rd13+16];
	ld.global.f32 	%f16, [%rd13+20];
	mul.f32 	%f17, %f14, %f16;
	fma.rn.f32 	%f18, %f13, %f15, %f17;
	st.shared.f32 	[%r71], %f18;
	ld.global.f32 	%f19, [%rd13+24];
	ld.global.f32 	%f20, [%rd13+28];
	mul.f32 	%f21, %f14, %f20;
	fma.rn.f32 	%f22, %f13, %f19, %f21;
	st.shared.f32 	[%r71+8], %f22;
	bar.sync 	0;
	and.b32  	%r72, %r31, 3;
	sub.s32 	%r73, %r67, %r72;
	shl.b32 	%r74, %r73, 2;
	add.s32 	%r75, %r62, %r74;
	ld.shared.f32 	%f23, [%r75];
	ld.shared.f32 	%f24, [%r75+16];
	ld.global.f32 	%f25, [%rd13+32];
	ld.global.f32 	%f26, [%rd13+36];
	mul.f32 	%f27, %f24, %f26;
	fma.rn.f32 	%f28, %f23, %f25, %f27;
	st.shared.f32 	[%r75], %f28;
	ld.global.f32 	%f29, [%rd13+40];
	ld.global.f32 	%f30, [%rd13+44];
	mul.f32 	%f31, %f24, %f30;
	fma.rn.f32 	%f32, %f23, %f29, %f31;
	st.shared.f32 	[%r75+16], %f32;
	bar.sync 	0;
	and.b32  	%r76, %r31, 7;
	sub.s32 	%r77, %r67, %r76;
	shl.b32 	%r78, %r77, 2;
	add.s32 	%r79, %r62, %r78;
	ld.shared.f32 	%f33, [%r79];
	ld.shared.f32 	%f34, [%r79+32];
	ld.global.f32 	%f35, [%rd13+48];
	ld.global.f32 	%f36, [%rd13+52];
	mul.f32 	%f37, %f34, %f36;
	fma.rn.f32 	%f38, %f33, %f35, %f37;
	st.shared.f32 	[%r79], %f38;
	ld.global.f32 	%f39, [%rd13+56];
	ld.global.f32 	%f40, [%rd13+60];
	mul.f32 	%f41, %f34, %f40;
	fma.rn.f32 	%f42, %f33, %f39, %f41;
	st.shared.f32 	[%r79+32], %f42;
	bar.sync 	0;
	and.b32  	%r80, %r31, 15;
	sub.s32 	%r81, %r67, %r80;
	shl.b32 	%r82, %r81, 2;
	add.s32 	%r83, %r62, %r82;
	ld.shared.f32 	%f43, [%r83];
	ld.shared.f32 	%f44, [%r83+64];
	ld.global.f32 	%f45, [%rd13+64];
	ld.global.f32 	%f46, [%rd13+68];
	mul.f32 	%f47, %f44, %f46;
	fma.rn.f32 	%f48, %f43, %f45, %f47;
	st.shared.f32 	[%r83], %f48;
	ld.global.f32 	%f49, [%rd13+72];
	ld.global.f32 	%f50, [%rd13+76];
	mul.f32 	%f51, %f44, %f50;
	fma.rn.f32 	%f52, %f43, %f49, %f51;
	st.shared.f32 	[%r83+64], %f52;
	bar.sync 	0;
	and.b32  	%r84, %r31, 31;
	sub.s32 	%r85, %r67, %r84;
	shl.b32 	%r86, %r85, 2;
	add.s32 	%r87, %r62, %r86;
	ld.shared.f32 	%f53, [%r87];
	ld.shared.f32 	%f54, [%r87+128];
	ld.global.f32 	%f55, [%rd13+80];
	ld.global.f32 	%f56, [%rd13+84];
	mul.f32 	%f57, %f54, %f56;
	fma.rn.f32 	%f58, %f53, %f55, %f57;
	st.shared.f32 	[%r87], %f58;
	ld.global.f32 	%f59, [%rd13+88];
	ld.global.f32 	%f60, [%rd13+92];
	mul.f32 	%f61, %f54, %f60;
	fma.rn.f32 	%f62, %f53, %f59, %f61;
	st.shared.f32 	[%r87+128], %f62;
	bar.sync 	0;
	cvta.to.global.u64 	%rd14, %rd4;
	and.b32  	%r88, %r85, 1;
	ld.global.u32 	%r89, [%rd7];
	shl.b32 	%r90, %r88, %r89;
	shr.u32 	%r91, %r85, 1;
	and.b32  	%r92, %r91, 1;
	ld.global.u32 	%r93, [%rd7+4];
	shl.b32 	%r94, %r92, %r93;
	shr.u32 	%r95, %r85, 2;
	and.b32  	%r96, %r95, 1;
	ld.global.u32 	%r97, [%rd7+8];
	shl.b32 	%r98, %r96, %r97;
	shr.u32 	%r99, %r85, 3;
	and.b32  	%r100, %r99, 1;
	ld.global.u32 	%r101, [%rd7+12];
	shl.b32 	%r102, %r100, %r101;
	shr.u32 	%r103, %r85, 4;
	and.b32  	%r104, %r103, 1;
	ld.global.u32 	%r105, [%rd7+16];
	shl.b32 	%r106, %r104, %r105;
	shr.u32 	%r107, %r85, 5;
	and.b32  	%r108, %r107, 1;
	ld.global.u32 	%r109, [%rd7+20];
	shl.b32 	%r110, %r108, %r109;
	add.s32 	%r111, %r90, %r124;
	add.s32 	%r112, %r111, %r94;
	add.s32 	%r113, %r112, %r98;
	add.s32 	%r114, %r113, %r102;
	add.s32 	%r115, %r114, %r106;
	add.s32 	%r116, %r115, %r110;
	xor.b32  	%r117, %r108, 1;
	shl.b32 	%r118, %r117, %r109;
	add.s32 	%r119, %r115, %r118;
	ld.shared.f32 	%f63, [%r87];
	mul.wide.s32 	%rd15, %r116, 4;
	add.s64 	%rd16, %rd14, %rd15;
	st.global.f32 	[%rd16], %f63;
	ld.shared.f32 	%f64, [%r87+128];
	mul.wide.s32 	%rd17, %r119, 4;
	add.s64 	%rd18, %rd14, %rd17;
	st.global.f32 	[%rd18], %f64;
	ret;

}


// ===== COMPILED SASS (sm_100) =====

	.target	sm_100

	.elftype	@"ET_EXEC"


//--------------------- .note.nv.tkinfo           --------------------------
	.section	.note.nv.tkinfo,"",@"SHT_NOTE"
	.sectionflags	@"SHF_NOTE_NV_TKINFO"
	.tkinfo
        /*0018*/ 	.word	0x00000002
        /*0030*/ 	.string	""
        /*0030*/ 	.string	"ptxas"
        /*0030*/ 	.string	"Cuda compilation tools, release 13.0, V13.0.88"
        /*0030*/ 	.string	"Build cuda_13.0.r13.0/compiler.36424714_0"
        /*0030*/ 	.string	"-arch sm_100 -m 64 "



//--------------------- .note.nv.cuinfo           --------------------------
	.section	.note.nv.cuinfo,"",@"SHT_NOTE"
	.sectionflags	@"SHF_NOTE_NV_CUINFO"
        /*0018*/ 	.short	0x0002
        /*001a*/ 	.short	0x0064
        /*001c*/ 	.short	0x0082
	.zero		2


//--------------------- .nv.info                  --------------------------
	.section	.nv.info,"",@"SHT_CUDA_INFO"
	.align	4


	//----- nvinfo : EIATTR_REGCOUNT
	.align		4
        /*0000*/ 	.byte	0x04, 0x2f
        /*0002*/ 	.short	(.L_1 - .L_0)
	.align		4
.L_0:
        /*0004*/ 	.word	index@(_Z11quantumGatePKfS0_PfiPKiS3_)
        /*0008*/ 	.word	0x0000001d


	//----- nvinfo : EIATTR_FRAME_SIZE
	.align		4
.L_1:
        /*000c*/ 	.byte	0x04, 0x11
        /*000e*/ 	.short	(.L_3 - .L_2)
	.align		4
.L_2:
        /*0010*/ 	.word	index@(_Z11quantumGatePKfS0_PfiPKiS3_)
        /*0014*/ 	.word	0x00000000


	//----- nvinfo : EIATTR_MIN_STACK_SIZE
	.align		4
.L_3:
        /*0018*/ 	.byte	0x04, 0x12
        /*001a*/ 	.short	(.L_5 - .L_4)
	.align		4
.L_4:
        /*001c*/ 	.word	index@(_Z11quantumGatePKfS0_PfiPKiS3_)
        /*0020*/ 	.word	0x00000000
.L_5:


//--------------------- .nv.compat                --------------------------
	.section	.nv.compat,"",@"SHT_CUDA_COMPAT_INFO"
	.align	4
        /*0000*/ 	.byte	0x02, 0x09, 0x00, 0x00, 0x02, 0x02, 0x01, 0x00, 0x02, 0x05, 0x05, 0x00, 0x03, 0x07, 0x01, 0x01
        /*0010*/ 	.byte	0x02, 0x03, 0x00, 0x00, 0x02, 0x06, 0x01, 0x00, 0x04, 0x0b, 0x08, 0x00, 0x01, 0x00, 0x00, 0x00
        /*0020*/ 	.byte	0x00, 0x00, 0x00, 0x00


//--------------------- .nv.info._Z11quantumGatePKfS0_PfiPKiS3_ --------------------------
	.section	.nv.info._Z11quantumGatePKfS0_PfiPKiS3_,"",@"SHT_CUDA_INFO"
	.sectionflags	@""
	.align	4


	//----- nvinfo : EIATTR_CUDA_API_VERSION
	.align		4
        /*0000*/ 	.byte	0x04, 0x37
        /*0002*/ 	.short	(.L_7 - .L_6)
.L_6:
        /*0004*/ 	.word	0x00000082


	//----- nvinfo : EIATTR_KPARAM_INFO
	.align		4
.L_7:
        /*0008*/ 	.byte	0x04, 0x17
        /*000a*/ 	.short	(.L_9 - .L_8)
.L_8:
        /*000c*/ 	.word	0x00000000
        /*0010*/ 	.short	0x0005
        /*0012*/ 	.short	0x0028
        /*0014*/ 	.byte	0x00, 0xf5, 0x21, 0x00


	//----- nvinfo : EIATTR_KPARAM_INFO
	.align		4
.L_9:
        /*0018*/ 	.byte	0x04, 0x17
        /*001a*/ 	.short	(.L_11 - .L_10)
.L_10:
        /*001c*/ 	.word	0x00000000
        /*0020*/ 	.short	0x0004
        /*0022*/ 	.short	0x0020
        /*0024*/ 	.byte	0x00, 0xf5, 0x21, 0x00


	//----- nvinfo : EIATTR_KPARAM_INFO
	.align		4
.L_11:
        /*0028*/ 	.byte	0x04, 0x17
        /*002a*/ 	.short	(.L_13 - .L_12)
.L_12:
        /*002c*/ 	.word	0x00000000
        /*0030*/ 	.short	0x0003
        /*0032*/ 	.short	0x0018
        /*0034*/ 	.byte	0x00, 0xf0, 0x11, 0x00


	//----- nvinfo : EIATTR_KPARAM_INFO
	.align		4
.L_13:
        /*0038*/ 	.byte	0x04, 0x17
        /*003a*/ 	.short	(.L_15 - .L_14)
.L_14:
        /*003c*/ 	.word	0x00000000
        /*0040*/ 	.short	0x0002
        /*0042*/ 	.short	0x0010
        /*0044*/ 	.byte	0x00, 0xf5, 0x21, 0x00


	//----- nvinfo : EIATTR_KPARAM_INFO
	.align		4
.L_15:
        /*0048*/ 	.byte	0x04, 0x17
        /*004a*/ 	.short	(.L_17 - .L_16)
.L_16:
        /*004c*/ 	.word	0x00000000
        /*0050*/ 	.short	0x0001
        /*0052*/ 	.short	0x0008
        /*0054*/ 	.byte	0x00, 0xf5, 0x21, 0x00


	//----- nvinfo : EIATTR_KPARAM_INFO
	.align		4
.L_17:
        /*0058*/ 	.byte	0x04, 0x17
        /*005a*/ 	.short	(.L_19 - .L_18)
.L_18:
        /*005c*/ 	.word	0x00000000
        /*0060*/ 	.short	0x0000
        /*0062*/ 	.short	0x0000
        /*0064*/ 	.byte	0x00, 0xf5, 0x21, 0x00


	//----- nvinfo : EIATTR_SPARSE_MMA_MASK
	.align		4
.L_19:
        /*0068*/ 	.byte	0x03, 0x50
        /*006a*/ 	.short	0x0000


	//----- nvinfo : EIATTR_MAXREG_COUNT
	.align		4
        /*006c*/ 	.byte	0x03, 0x1b
        /*006e*/ 	.short	0x00ff


	//----- nvinfo : EIATTR_NUM_BARRIERS
	.align		4
        /*0070*/ 	.byte	0x02, 0x4c
        /*0072*/ 	.byte	0x01
	.zero		1


	//----- nvinfo : EIATTR_MERCURY_ISA_VERSION
	.align		4
        /*0074*/ 	.byte	0x03, 0x5f
        /*0076*/ 	.short	0x0101


	//----- nvinfo : EIATTR_VRC_CTA_INIT_COUNT
	.align		4
        /*0078*/ 	.byte	0x02, 0x4a
	.zero		1
	.zero		1


	//----- nvinfo : EIATTR_EXIT_INSTR_OFFSETS
	.align		4
        /*007c*/ 	.byte	0x04, 0x1c
        /*007e*/ 	.short	(.L_21 - .L_20)


	//   ....[0]....
.L_20:
        /*0080*/ 	.word	0x00001190


	//----- nvinfo : EIATTR_CBANK_PARAM_SIZE
	.align		4
.L_21:
        /*0084*/ 	.byte	0x03, 0x19
        /*0086*/ 	.short	0x0030


	//----- nvinfo : EIATTR_PARAM_CBANK
	.align		4
        /*0088*/ 	.byte	0x04, 0x0a
        /*008a*/ 	.short	(.L_23 - .L_22)
	.align		4
.L_22:
        /*008c*/ 	.word	index@(.nv.constant0._Z11quantumGatePKfS0_PfiPKiS3_)
        /*0090*/ 	.short	0x0380
        /*0092*/ 	.short	0x0030


	//----- nvinfo : EIATTR_SW_WAR
	.align		4
.L_23:
        /*0094*/ 	.byte	0x04, 0x36
        /*0096*/ 	.short	(.L_25 - .L_24)
.L_24:
        /*0098*/ 	.word	0x00000008
.L_25:


//--------------------- .nv.callgraph             --------------------------
	.section	.nv.callgraph,"",@"SHT_CUDA_CALLGRAPH"
	.align	4
	.sectionentsize	8
	.align		4
        /*0000*/ 	.word	0x00000000
	.align		4
        /*0004*/ 	.word	0xffffffff
	.align		4
        /*0008*/ 	.word	0x00000000
	.align		4
        /*000c*/ 	.word	0xfffffffe
	.align		4
        /*0010*/ 	.word	0x00000000
	.align		4
        /*0014*/ 	.word	0xfffffffd
	.align		4
        /*0018*/ 	.word	0x00000000
	.align		4
        /*001c*/ 	.word	0xfffffffc


//--------------------- .text._Z11quantumGatePKfS0_PfiPKiS3_ --------------------------
	.section	.text._Z11quantumGatePKfS0_PfiPKiS3_,"ax",@progbits
	.align	128
        .global         _Z11quantumGatePKfS0_PfiPKiS3_
        .type           _Z11quantumGatePKfS0_PfiPKiS3_,@function
        .size           _Z11quantumGatePKfS0_PfiPKiS3_,(.L_x_4 - _Z11quantumGatePKfS0_PfiPKiS3_)
        .other          _Z11quantumGatePKfS0_PfiPKiS3_,@"STO_CUDA_ENTRY STV_DEFAULT"
_Z11quantumGatePKfS0_PfiPKiS3_:
.text._Z11quantumGatePKfS0_PfiPKiS3_:
[----:B------:R-:W-:Y:S01]  /*0000*/  LDC R1, c[0x0][0x37c] ;  /* 0x0000df00ff017b82 */ /* 0x000fe20000000800 */
[----:B------:R-:W0:Y:S01]  /*0010*/  LDCU UR4, c[0x0][0x398] ;  /* 0x00007300ff0477ac */ /* 0x000e220008000800 */
[----:B------:R-:W1:Y:S06]  /*0020*/  S2R R0, SR_CTAID.X ;  /* 0x0000000000007919 */ /* 0x000e6c0000002500 */
[----:B------:R-:W2:Y:S01]  /*0030*/  LDC.64 R6, c[0x0][0x3a8] ;  /* 0x0000ea00ff067b82 */ /* 0x000ea20000000a00 */
[----:B------:R-:W-:Y:S01]  /*0040*/  IMAD.MOV.U32 R4, RZ, RZ, 0x0 ;  /* 0x00000000ff047424 */ /* 0x000fe200078e00ff */
[----:B------:R-:W3:Y:S01]  /*0050*/  LDCU.64 UR6, c[0x0][0x358] ;  /* 0x00006b00ff0677ac */ /* 0x000ee20008000a00 */
[----:B------:R-:W-:Y:S01]  /*0060*/  IMAD.MOV.U32 R5, RZ, RZ, 0x7ff00000 ;  /* 0x7ff00000ff057424 */ /* 0x000fe200078e00ff */
[----:B0-----:R-:W0:Y:S02]  /*0070*/  I2F.F64 R2, UR4 ;  /* 0x0000000400027d12 */ /* 0x001e240008201c00 */
[----:B0-----:R-:W-:-:S08]  /*0080*/  DADD R2, R2, -6 ;  /* 0xc018000002027429 */ /* 0x001fd00000000000 */
[----:B------:R-:W-:Y:S02]  /*0090*/  DMUL R8, R2, 1.80143985094819840000e+16 ;  /* 0x4350000002087828 */ /* 0x000fe40000000000 */
[----:B------:R-:W-:-:S08]  /*00a0*/  ISETP.GE.AND P1, PT, R3, 0x100000, PT ;  /* 0x001000000300780c */ /* 0x000fd00003f26270 */
[CC--:B------:R-:W-:Y:S02]  /*00b0*/  FSEL R10, R8.reuse, R2.reuse, !P1 ;  /* 0x00000002080a7208 */ /* 0x0c0fe40004800000 */
[CC--:B------:R-:W-:Y:S02]  /*00c0*/  FSEL R11, R9.reuse, R3.reuse, !P1 ;  /* 0x00000003090b7208 */ /* 0x0c0fe40004800000 */
[----:B------:R-:W-:Y:S02]  /*00d0*/  SEL R3, R9, R3, !P1 ;  /* 0x0000000309037207 */ /* 0x000fe40004800000 */
[----:B------:R-:W-:Y:S02]  /*00e0*/  SEL R8, R8, R2, !P1 ;  /* 0x0000000208087207 */ /* 0x000fe40004800000 */
[----:B------:R-:W-:Y:S01]  /*00f0*/  DFMA R4, R10, R4, +INF ;  /* 0x7ff000000a04742b */ /* 0x000fe20000000004 */
[----:B------:R-:W-:Y:S01]  /*0100*/  SHF.R.U32.HI R12, RZ, 0x14, R3 ;  /* 0x00000014ff0c7819 */ /* 0x000fe20000011603 */
[C---:B------:R-:W-:Y:S01]  /*0110*/  VIADD R10, R3.reuse, 0xffffffff ;  /* 0xffffffff030a7836 */ /* 0x040fe20000000000 */
[----:B------:R-:W-:-:S02]  /*0120*/  LEA.HI R2, R3, 0xfffffbcb, RZ, 0xc ;  /* 0xfffffbcb03027811 */ /* 0x000fc400078f60ff */
[----:B------:R-:W-:Y:S01]  /*0130*/  LOP3.LUT R3, R3, 0xfffff, RZ, 0xc0, !PT ;  /* 0x000fffff03037812 */ /* 0x000fe200078ec0ff */
[----:B------:R-:W-:Y:S01]  /*0140*/  @P1 VIADD R2, R12, 0xfffffc01 ;  /* 0xfffffc010c021836 */ /* 0x000fe20000000000 */
[----:B------:R-:W-:Y:S02]  /*0150*/  LOP3.LUT P2, RZ, R11, 0x7fffffff, RZ, 0xc0, !PT ;  /* 0x7fffffff0bff7812 */ /* 0x000fe4000784c0ff */
[----:B------:R-:W-:Y:S02]  /*0160*/  LOP3.LUT R3, R3, 0x3ff00000, RZ, 0xfc, !PT ;  /* 0x3ff0000003037812 */ /* 0x000fe400078efcff */
[----:B------:R-:W-:Y:S02]  /*0170*/  ISETP.GT.U32.AND P0, PT, R10, 0x7feffffe, PT ;  /* 0x7feffffe0a00780c */ /* 0x000fe40003f04070 */
[----:B------:R-:W-:Y:S01]  /*0180*/  FSEL R10, R4, RZ, P2 ;  /* 0x000000ff040a7208 */ /* 0x000fe20001000000 */
[----:B------:R-:W-:Y:S01]  /*0190*/  VIADD R26, R3, 0xfff00000 ;  /* 0xfff00000031a7836 */ /* 0x000fe20000000000 */
[----:B------:R-:W-:-:S02]  /*01a0*/  FSEL R11, R5, -QNAN , P2 ;  /* 0xfff00000050b7808 */ /* 0x000fc40001000000 */
[----:B-123--:R-:W-:-:S07]  /*01b0*/  CS2R R4, SRZ ;  /* 0x0000000000047805 */ /* 0x00efce000001ff00 */
.L_x_2:
[----:B------:R-:W-:Y:S01]  /*01c0*/  UMOV UR8, 0xffda0d24 ;  /* 0xffda0d2400087882 */ /* 0x000fe20000000000 */
[----:B------:R-:W-:Y:S01]  /*01d0*/  UMOV UR9, 0x3c7777d0 ;  /* 0x3c7777d000097882 */ /* 0x000fe20000000000 */
[----:B------:R-:W-:Y:S02]  /*01e0*/  IMAD.MOV.U32 R12, RZ, RZ, R10 ;  /* 0x000000ffff0c7224 */ /* 0x000fe400078e000a */
[----:B------:R-:W-:Y:S01]  /*01f0*/  IMAD.MOV.U32 R13, RZ, RZ, R11 ;  /* 0x000000ffff0d7224 */ /* 0x000fe200078e000b */
[----:B------:R-:W-:Y:S06]  /*0200*/  @P0 BRA `(.L_x_0) ;  /* 0x0000000000e80947 */ /* 0x000fec0003800000 */
[----:B------:R-:W-:Y:S01]  /*0210*/  ISETP.GT.U32.AND P1, PT, R3, 0x3ff6a09e, PT ;  /* 0x3ff6a09e0300780c */ /* 0x000fe20003f24070 */
[----:B------:R-:W-:Y:S01]  /*0220*/  IMAD.MOV.U32 R14, RZ, RZ, RZ ;  /* 0x000000ffff0e7224 */ /* 0x000fe200078e00ff */
[----:B------:R-:W-:Y:S01]  /*0230*/  UMOV UR4, 0x3ae80f1e ;  /* 0x3ae80f1e00047882 */ /* 0x000fe20000000000 */
[----:B------:R-:W-:Y:S01]  /*0240*/  IMAD.MOV.U32 R22, RZ, RZ, -0x748574fc ;  /* 0x8b7a8b04ff167424 */ /* 0x000fe200078e00ff */
[----:B------:R-:W-:Y:S01]  /*0250*/  FSEL R9, R26, R3, P1 ;  /* 0x000000031a097208 */ /* 0x000fe20000800000 */
[----:B------:R-:W-:Y:S01]  /*0260*/  IMAD.MOV.U32 R23, RZ, RZ, 0x3ed0ee25 ;  /* 0x3ed0ee25ff177424 */ /* 0x000fe200078e00ff */
[----:B------:R-:W-:Y:S01]  /*0270*/  UMOV UR5, 0x3eb1380b ;  /* 0x3eb1380b00057882 */ /* 0x000fe20000000000 */
[----:B------:R-:W-:Y:S02]  /*0280*/  VIADD R24, R2, 0x1 ;  /* 0x0000000102187836 */ /* 0x000fe40000000000 */
[----:B------:R-:W-:Y:S01]  /*0290*/  IMAD.MOV.U32 R25, RZ, RZ, 0x43300000 ;  /* 0x43300000ff197424 */ /* 0x000fe200078e00ff */
[----:B------:R-:W-:-:S02]  /*02a0*/  DADD R12, R8, 1 ;  /* 0x3ff00000080c7429 */ /* 0x000fc40000000000 */
[----:B------:R-:W-:Y:S01]  /*02b0*/  DADD R20, R8, -1 ;  /* 0xbff0000008147429 */ /* 0x000fe20000000000 */
[----:B------:R-:W-:-:S03]  /*02c0*/  @!P1 IMAD.MOV R24, RZ, RZ, R2 ;  /* 0x000000ffff189224 */ /* 0x000fc600078e0202 */
[----:B------:R-:W0:Y:S02]  /*02d0*/  MUFU.RCP64H R15, R13 ;  /* 0x0000000d000f7308 */ /* 0x000e240000001800 */
[----:B------:R-:W-:Y:S01]  /*02e0*/  LOP3.LUT R24, R24, 0x80000000, RZ, 0x3c, !PT ;  /* 0x8000000018187812 */ /* 0x000fe200078e3cff */
[----:B0-----:R-:W-:-:S08]  /*02f0*/  DFMA R16, -R12, R14, 1 ;  /* 0x3ff000000c10742b */ /* 0x001fd0000000010e */
[----:B------:R-:W-:-:S08]  /*0300*/  DFMA R16, R16, R16, R16 ;  /* 0x000000101010722b */ /* 0x000fd00000000010 */
[----:B------:R-:W-:-:S08]  /*0310*/  DFMA R14, R14, R16, R14 ;  /* 0x000000100e0e722b */ /* 0x000fd0000000000e */
[----:B------:R-:W-:-:S08]  /*0320*/  DMUL R16, R20, R14 ;  /* 0x0000000e14107228 */ /* 0x000fd00000000000 */
[----:B------:R-:W-:-:S08]  /*0330*/  DFMA R16, R20, R14, R16 ;  /* 0x0000000e1410722b */ /* 0x000fd00000000010 */
[----:B------:R-:W-:-:S08]  /*0340*/  DMUL R18, R16, R16 ;  /* 0x0000001010127228 */ /* 0x000fd00000000000 */
[----:B------:R-:W-:Y:S01]  /*0350*/  DFMA R12, R18, UR4, R22 ;  /* 0x00000004120c7c2b */ /* 0x000fe20008000016 */
[----:B------:R-:W-:Y:S01]  /*0360*/  UMOV UR4, 0x9f02676f ;  /* 0x9f02676f00047882 */ /* 0x000fe20000000000 */
[----:B------:R-:W-:Y:S01]  /*0370*/  UMOV UR5, 0x3ef3b266 ;  /* 0x3ef3b26600057882 */ /* 0x000fe20000000000 */
[----:B------:R-:W-:-:S05]  /*0380*/  DADD R22, R20, -R16 ;  /* 0x0000000014167229 */ /* 0x000fca0000000810 */
[----:B------:R-:W-:Y:S01]  /*0390*/  DFMA R12, R18, R12, UR4 ;  /* 0x00000004120c7e2b */ /* 0x000fe2000800000c */
[----:B------:R-:W-:Y:S01]  /*03a0*/  UMOV UR4, 0xa9ab0956 ;  /* 0xa9ab095600047882 */ /* 0x000fe20000000000 */
[----:B------:R-:W-:Y:S01]  /*03b0*/  UMOV UR5, 0x3f1745cb ;  /* 0x3f1745cb00057882 */ /* 0x000fe20000000000 */
[----:B------:R-:W-:-:S05]  /*03c0*/  DADD R22, R22, R22 ;  /* 0x0000000016167229 */ /* 0x000fca0000000016 */
[----:B------:R-:W-:Y:S01]  /*03d0*/  DFMA R12, R18, R12, UR4 ;  /* 0x00000004120c7e2b */ /* 0x000fe2000800000c */
[----:B------:R-:W-:Y:S01]  /*03e0*/  UMOV UR4, 0x2d1b5154 ;  /* 0x2d1b515400047882 */ /* 0x000fe20000000000 */
[----:B------:R-:W-:Y:S01]  /*03f0*/  UMOV UR5, 0x3f3c71c7 ;  /* 0x3f3c71c700057882 */ /* 0x000fe20000000000 */
[----:B------:R-:W-:-:S05]  /*0400*/  DFMA R22, R20, -R16, R22 ;  /* 0x800000101416722b */ /* 0x000fca0000000016 */
[----:B------:R-:W-:Y:S01]  /*0410*/  DFMA R12, R18, R12, UR4 ;  /* 0x00000004120c7e2b */ /* 0x000fe2000800000c */
[----:B------:R-:W-:Y:S01]  /*0420*/  UMOV UR4, 0x923be72d ;  /* 0x923be72d00047882 */ /* 0x000fe20000000000 */
[----:B------:R-:W-:Y:S01]  /*0430*/  UMOV UR5, 0x3f624924 ;  /* 0x3f62492400057882 */ /* 0x000fe20000000000 */
[----:B------:R-:W-:-:S05]  /*0440*/  DMUL R22, R14, R22 ;  /* 0x000000160e167228 */ /* 0x000fca0000000000 */
[----:B------:R-:W-:Y:S01]  /*0450*/  DFMA R12, R18, R12, UR4 ;  /* 0x00000004120c7e2b */ /* 0x000fe2000800000c */
[----:B------:R-:W-:Y:S01]  /*0460*/  UMOV UR4, 0x9999a3c4 ;  /* 0x9999a3c400047882 */ /* 0x000fe20000000000 */
[----:B------:R-:W-:-:S06]  /*0470*/  UMOV UR5, 0x3f899999 ;  /* 0x3f89999900057882 */ /* 0x000fcc0000000000 */
[----:B------:R-:W-:Y:S01]  /*0480*/  DFMA R12, R18, R12, UR4 ;  /* 0x00000004120c7e2b */ /* 0x000fe2000800000c */
[----:B------:R-:W-:Y:S01]  /*0490*/  UMOV UR4, 0x80000000 ;  /* 0x8000000000047882 */ /* 0x000fe20000000000 */
[----:B------:R-:W-:Y:S02]  /*04a0*/  UMOV UR5, 0x43300000 ;  /* 0x4330000000057882 */ /* 0x000fe40000000000 */
[----:B------:R-:W-:Y:S01]  /*04b0*/  DADD R24, R24, -UR4 ;  /* 0x8000000418187e29 */ /* 0x000fe20008000000 */
[----:B------:R-:W-:Y:S01]  /*04c0*/  UMOV UR4, 0x55555554 ;  /* 0x5555555400047882 */ /* 0x000fe20000000000 */
[----:B------:R-:W-:Y:S02]  /*04d0*/  UMOV UR5, 0x3fb55555 ;  /* 0x3fb5555500057882 */ /* 0x000fe40000000000 */
[----:B------:R-:W-:Y:S01]  /*04e0*/  DFMA R20, R18, R12, UR4 ;  /* 0x0000000412147e2b */ /* 0x000fe2000800000c */
[----:B------:R-:W-:Y:S01]  /*04f0*/  UMOV UR4, 0xfefa39ef ;  /* 0xfefa39ef00047882 */ /* 0x000fe20000000000 */
[----:B------:R-:W-:-:S02]  /*0500*/  UMOV UR5, 0x3fe62e42 ;  /* 0x3fe62e4200057882 */ /* 0x000fc40000000000 */
[----:B------:R-:W-:-:S04]  /*0510*/  DFMA R12, R24, UR4, R16 ;  /* 0x00000004180c7c2b */ /* 0x000fc80008000010 */
[----:B------:R-:W-:-:S04]  /*0520*/  DMUL R20, R18, R20 ;  /* 0x0000001412147228 */ /* 0x000fc80000000000 */
[----:B------:R-:W-:Y:S01]  /*0530*/  DFMA R14, R24, -UR4, R12 ;  /* 0x80000004180e7c2b */ /* 0x000fe2000800000c */
[----:B------:R-:W-:Y:S01]  /*0540*/  UMOV UR4, 0x3b39803f ;  /* 0x3b39803f00047882 */ /* 0x000fe20000000000 */
[----:B------:R-:W-:Y:S02]  /*0550*/  UMOV UR5, 0x3c7abc9e ;  /* 0x3c7abc9e00057882 */ /* 0x000fe40000000000 */
[----:B------:R-:W-:-:S04]  /*0560*/  DFMA R20, R16, R20, R22 ;  /* 0x000000141014722b */ /* 0x000fc80000000016 */
[----:B------:R-:W-:-:S08]  /*0570*/  DADD R14, -R16, R14 ;  /* 0x00000000100e7229 */ /* 0x000fd0000000010e */
[----:B------:R-:W-:-:S08]  /*0580*/  DADD R14, R20, -R14 ;  /* 0x00000000140e7229 */ /* 0x000fd0000000080e */
[----:B------:R-:W-:-:S08]  /*0590*/  DFMA R14, R24, UR4, R14 ;  /* 0x00000004180e7c2b */ /* 0x000fd0000800000e */
[----:B------:R-:W-:-:S11]  /*05a0*/  DADD R12, R12, R14 ;  /* 0x000000000c0c7229 */ /* 0x000fd6000000000e */
.L_x_0:
[----:B------:R-:W-:Y:S01]  /*05b0*/  DMUL R14, R12, UR8 ;  /* 0x000000080c0e7c28 */ /* 0x000fe20008000000 */
[----:B------:R-:W0:Y:S01]  /*05c0*/  I2F.F64.U32 R16, R5 ;  /* 0x0000000500107312 */ /* 0x000e220000201800 */
[----:B------:R-:W-:Y:S01]  /*05d0*/  UMOV UR4, 0x652b82fe ;  /* 0x652b82fe00047882 */ /* 0x000fe20000000000 */
[----:B------:R-:W-:-:S05]  /*05e0*/  UMOV UR5, 0x3ff71547 ;  /* 0x3ff7154700057882 */ /* 0x000fca0000000000 */
[----:B------:R-:W-:-:S08]  /*05f0*/  DFMA R14, R12, UR4, R14 ;  /* 0x000000040c0e7c2b */ /* 0x000fd0000800000e */
[----:B0-----:R-:W-:-:S14]  /*0600*/  DSETP.GT.AND P1, PT, R14, R16, PT ;  /* 0x000000100e00722a */ /* 0x001fdc0003f24000 */
[----:B------:R-:W-:Y:S05]  /*0610*/  @!P1 BRA `(.L_x_1) ;  /* 0x0000000000209947 */ /* 0x000fea0003800000 */
[----:B------:R-:W-:-:S06]  /*0620*/  IMAD.WIDE.U32 R12, R5, 0x4, R6 ;  /* 0x00000004050c7825 */ /* 0x000fcc00078e0006 */
[----:B------:R-:W2:Y:S01]  /*0630*/  LDG.E R13, desc[UR6][R12.64] ;  /* 0x000000060c0d7981 */ /* 0x000ea2000c1e1900 */
[----:B------:R-:W-:Y:S01]  /*0640*/  SHF.R.U32.HI R14, RZ, R5, R0 ;  /* 0x00000005ff0e7219 */ /* 0x000fe20000011600 */
[----:B------:R-:W-:-:S03]  /*0650*/  VIADD R5, R5, 0x1 ;  /* 0x0000000105057836 */ /* 0x000fc60000000000 */
[----:B------:R-:W-:-:S04]  /*0660*/  LOP3.LUT R14, R14, 0x1, RZ, 0xc0, !PT ;  /* 0x000000010e0e7812 */ /* 0x000fc800078ec0ff */
[----:B--2---:R-:W-:-:S05]  /*0670*/  SHF.L.U32 R15, R14, R13, RZ ;  /* 0x0000000d0e0f7219 */ /* 0x004fca00000006ff */
[----:B------:R-:W-:Y:S01]  /*0680*/  IMAD.IADD R4, R15, 0x1, R4 ;  /* 0x000000010f047824 */ /* 0x000fe200078e0204 */
[----:B------:R-:W-:Y:S06]  /*0690*/  BRA `(.L_x_2) ;  /* 0xfffffff800c87947 */ /* 0x000fec000383ffff */
.L_x_1:
[----:B------:R-:W0:Y:S02]  /*06a0*/  LDC.64 R2, c[0x0][0x3a0] ;  /* 0x0000e800ff027b82 */ /* 0x000e240000000a00 */
[----:B0-----:R-:W2:Y:S04]  /*06b0*/  LDG.E R10, desc[UR6][R2.64+0x4] ;  /* 0x00000406020a7981 */ /* 0x001ea8000c1e1900 */
[----:B------:R-:W3:Y:S04]  /*06c0*/  LDG.E R6, desc[UR6][R2.64] ;  /* 0x0000000602067981 */ /* 0x000ee8000c1e1900 */
[----:B------:R-:W4:Y:S04]  /*06d0*/  LDG.E R12, desc[UR6][R2.64+0x8] ;  /* 0x00000806020c7981 */ /* 0x000f28000c1e1900 */
[----:B------:R-:W5:Y:S04]  /*06e0*/  LDG.E R14, desc[UR6][R2.64+0xc] ;  /* 0x00000c06020e7981 */ /* 0x000f68000c1e1900 */
[----:B------:R-:W5:Y:S04]  /*06f0*/  LDG.E R13, desc[UR6][R2.64+0x10] ;  /* 0x00001006020d7981 */ /* 0x000f68000c1e1900 */
[----:B------:R-:W5:Y:S01]  /*0700*/  LDG.E R8, desc[UR6][R2.64+0x14] ;  /* 0x0000140602087981 */ /* 0x000f62000c1e1900 */
[----:B------:R-:W0:Y:S02]  /*0710*/  S2R R0, SR_TID.X ;  /* 0x0000000000007919 */ /* 0x000e240000002100 */
[----:B0-----:R-:W-:-:S02]  /*0720*/  SHF.R.U32.HI R5, RZ, 0x1, R0 ;  /* 0x00000001ff057819 */ /* 0x001fc40000011600 */
[----:B------:R-:W-:Y:S02]  /*0730*/  SHF.R.U32.HI R11, RZ, 0x3, R0 ;  /* 0x00000003ff0b7819 */ /* 0x000fe40000011600 */
[----:B------:R-:W-:Y:S02]  /*0740*/  LOP3.LUT R7, R5, 0x1, RZ, 0xc0, !PT ;  /* 0x0000000105077812 */ /* 0x000fe400078ec0ff */
[----:B------:R-:W-:Y:S02]  /*0750*/  LOP3.LUT R5, R0, 0x1, RZ, 0xc0, !PT ;  /* 0x0000000100057812 */ /* 0x000fe400078ec0ff */
[----:B------:R-:W-:Y:S02]  /*0760*/  LOP3.LUT R11, R11, 0x1, RZ, 0xc0, !PT ;  /* 0x000000010b0b7812 */ /* 0x000fe400078ec0ff */
[----:B--2---:R-:W-:Y:S02]  /*0770*/  SHF.L.U32 R10, R7, R10, RZ ;  /* 0x0000000a070a7219 */ /* 0x004fe400000006ff */
[----:B---3--:R-:W-:-:S02]  /*0780*/  SHF.L.U32 R7, R5, R6, RZ ;  /* 0x0000000605077219 */ /* 0x008fc400000006ff */
[----:B------:R-:W-:Y:S02]  /*0790*/  SHF.R.U32.HI R6, RZ, 0x2, R0 ;  /* 0x00000002ff067819 */ /* 0x000fe40000011600 */
[----:B------:R-:W-:Y:S02]  /*07a0*/  IADD3 R15, PT, PT, R10, R7, R4 ;  /* 0x000000070a0f7210 */ /* 0x000fe40007ffe004 */
[----:B------:R-:W-:Y:S02]  /*07b0*/  LOP3.LUT R9, R6, 0x1, RZ, 0xc0, !PT ;  /* 0x0000000106097812 */ /* 0x000fe400078ec0ff */
[----:B------:R-:W0:Y:S01]  /*07c0*/  LDC.64 R6, c[0x0][0x388] ;  /* 0x0000e200ff067b82 */ /* 0x000e220000000a00 */
[--C-:B------:R-:W-:Y:S02]  /*07d0*/  SHF.R.U32.HI R10, RZ, 0x4, R0.reuse ;  /* 0x00000004ff0a7819 */ /* 0x100fe40000011600 */
[----:B----4-:R-:W-:Y:S02]  /*07e0*/  SHF.L.U32 R9, R9, R12, RZ ;  /* 0x0000000c09097219 */ /* 0x010fe400000006ff */
[----:B------:R-:W-:-:S02]  /*07f0*/  SHF.R.U32.HI R12, RZ, 0x5, R0 ;  /* 0x00000005ff0c7819 */ /* 0x000fc40000011600 */
[----:B-----5:R-:W-:Y:S02]  /*0800*/  SHF.L.U32 R14, R11, R14, RZ ;  /* 0x0000000e0b0e7219 */ /* 0x020fe400000006ff */
[----:B------:R-:W-:Y:S02]  /*0810*/  LOP3.LUT R10, R10, 0x1, RZ, 0xc0, !PT ;  /* 0x000000010a0a7812 */ /* 0x000fe400078ec0ff */
[----:B------:R-:W-:Y:S02]  /*0820*/  LOP3.LUT R11, R12, 0x1, RZ, 0xc0, !PT ;  /* 0x000000010c0b7812 */ /* 0x000fe400078ec0ff */
[----:B------:R-:W-:Y:S02]  /*0830*/  IADD3 R9, PT, PT, R14, R15, R9 ;  /* 0x0000000f0e097210 */ /* 0x000fe40007ffe009 */
[----:B------:R-:W-:Y:S02]  /*0840*/  SHF.L.U32 R10, R10, R13, RZ ;  /* 0x0000000d0a0a7219 */ /* 0x000fe400000006ff */
[----:B------:R-:W-:-:S02]  /*0850*/  LOP3.LUT R13, R11, 0x1, RZ, 0x3c, !PT ;  /* 0x000000010b0d7812 */ /* 0x000fc400078e3cff */
[-C--:B------:R-:W-:Y:S01]  /*0860*/  SHF.L.U32 R11, R11, R8.reuse, RZ ;  /* 0x000000080b0b7219 */ /* 0x080fe200000006ff */
[----:B------:R-:W-:Y:S01]  /*0870*/  IMAD.IADD R10, R10, 0x1, R9 ;  /* 0x000000010a0a7824 */ /* 0x000fe200078e0209 */
[----:B------:R-:W-:-:S03]  /*0880*/  SHF.L.U32 R13, R13, R8, RZ ;  /* 0x000000080d0d7219 */ /* 0x000fc600000006ff */
[----:B------:R-:W-:Y:S02]  /*0890*/  IMAD.IADD R9, R11, 0x1, R10 ;  /* 0x000000010b097824 */ /* 0x000fe400078e020a */
[----:B------:R-:W-:Y:S02]  /*08a0*/  IMAD.IADD R11, R10, 0x1, R13 ;  /* 0x000000010a0b7824 */ /* 0x000fe400078e020d */
[----:B0-----:R-:W-:-:S04]  /*08b0*/  IMAD.WIDE R8, R9, 0x4, R6 ;  /* 0x0000000409087825 */ /* 0x001fc800078e0206 */
[----:B------:R-:W-:Y:S02]  /*08c0*/  IMAD.WIDE R10, R11, 0x4, R6 ;  /* 0x000000040b0a7825 */ /* 0x000fe400078e0206 */
[----:B------:R-:W2:Y:S04]  /*08d0*/  LDG.E R8, desc[UR6][R8.64] ;  /* 0x0000000608087981 */ /* 0x000ea8000c1e1900 */
[----:B------:R-:W3:Y:S01]  /*08e0*/  LDG.E R10, desc[UR6][R10.64] ;  /* 0x000000060a0a7981 */ /* 0x000ee2000c1e1900 */
[----:B------:R-:W0:Y:S01]  /*08f0*/  S2UR UR5, SR_CgaCtaId ;  /* 0x00000000000579c3 */ /* 0x000e220000008800 */
[----:B------:R-:W-:-:S07]  /*0900*/  UMOV UR4, 0x400 ;  /* 0x0000040000047882 */ /* 0x000fce0000000000 */
[----:B------:R-:W1:Y:S01]  /*0910*/  LDC.64 R6, c[0x0][0x380] ;  /* 0x0000e000ff067b82 */ /* 0x000e620000000a00 */
[----:B0-----:R-:W-:-:S06]  /*0920*/  ULEA UR4, UR5, UR4, 0x18 ;  /* 0x0000000405047291 */ /* 0x001fcc000f8ec0ff */
[----:B------:R-:W-:-:S05]  /*0930*/  LEA R13, R0, UR4, 0x2 ;  /* 0x00000004000d7c11 */ /* 0x000fca000f8e10ff */
[----:B--2---:R-:W-:Y:S04]  /*0940*/  STS [R13], R8 ;  /* 0x000000080d007388 */ /* 0x004fe80000000800 */
[----:B---3--:R-:W-:Y:S01]  /*0950*/  STS [R13+0x80], R10 ;  /* 0x0000800a0d007388 */ /* 0x008fe20000000800 */
[----:B------:R-:W-:Y:S06]  /*0960*/  BAR.SYNC.DEFER_BLOCKING 0x0 ;  /* 0x0000000000007b1d */ /* 0x000fec0000010000 */
[----:B-1----:R-:W2:Y:S04]  /*0970*/  LDG.E R15, desc[UR6][R6.64+0x4] ;  /* 0x00000406060f7981 */ /* 0x002ea8000c1e1900 */
[----:B------:R-:W3:Y:S04]  /*0980*/  LDG.E R17, desc[UR6][R6.64+0xc] ;  /* 0x00000c0606117981 */ /* 0x000ee8000c1e1900 */
[----:B------:R-:W4:Y:S04]  /*0990*/  LDG.E R14, desc[UR6][R6.64] ;  /* 0x00000006060e7981 */ /* 0x000f28000c1e1900 */
[----:B------:R-:W5:Y:S01]  /*09a0*/  LDG.E R18, desc[UR6][R6.64+0x8] ;  /* 0x0000080606127981 */ /* 0x000f62000c1e1900 */
[----:B------:R-:W-:-:S05]  /*09b0*/  IMAD R9, R0, 0x4, R13 ;  /* 0x0000000400097824 */ /* 0x000fca00078e020d */
[----:B------:R-:W2:Y:S04]  /*09c0*/  LDS R12, [R9+0x4] ;  /* 0x00000400090c7984 */ /* 0x000ea80000000800 */
[----:B------:R-:W4:Y:S01]  /*09d0*/  LDS R11, [R9] ;  /* 0x00000000090b7984 */ /* 0x000f220000000800 */
[C---:B--2---:R-:W-:Y:S01]  /*09e0*/  FMUL R16, R12.reuse, R15 ;  /* 0x0000000f0c107220 */ /* 0x044fe20000400000 */
[----:B---3--:R-:W-:-:S03]  /*09f0*/  FMUL R17, R12, R17 ;  /* 0x000000110c117220 */ /* 0x008fc60000400000 */
[C---:B----4-:R-:W-:Y:S01]  /*0a00*/  FFMA R14, R11.reuse, R14, R16 ;  /* 0x0000000e0b0e7223 */ /* 0x050fe20000000010 */
[----:B-----5:R-:W-:-:S04]  /*0a10*/  FFMA R18, R11, R18, R17 ;  /* 0x000000120b127223 */ /* 0x020fc80000000011 */
[----:B------:R-:W-:Y:S04]  /*0a20*/  STS [R9], R14 ;  /* 0x0000000e09007388 */ /* 0x000fe80000000800 */
[----:B------:R-:W-:Y:S01]  /*0a30*/  STS [R9+0x4], R18 ;  /* 0x0000041209007388 */ /* 0x000fe20000000800 */
[----:B------:R-:W-:Y:S06]  /*0a40*/  BAR.SYNC.DEFER_BLOCKING 0x0 ;  /* 0x0000000000007b1d */ /* 0x000fec0000010000 */
[----:B------:R-:W2:Y:S04]  /*0a50*/  LDG.E R13, desc[UR6][R6.64+0x14] ;  /* 0x00001406060d7981 */ /* 0x000ea8000c1e1900 */
[----:B------:R-:W3:Y:S04]  /*0a60*/  LDG.E R17, desc[UR6][R6.64+0x1c] ;  /* 0x00001c0606117981 */ /* 0x000ee8000c1e1900 */
[----:B------:R-:W4:Y:S04]  /*0a70*/  LDG.E R11, desc[UR6][R6.64+0x10] ;  /* 0x00001006060b7981 */ /* 0x000f28000c1e1900 */
[----:B------:R-:W5:Y:S01]  /*0a80*/  LDG.E R15, desc[UR6][R6.64+0x18] ;  /* 0x00001806060f7981 */ /* 0x000f62000c1e1900 */
[----:B------:R-:W-:-:S05]  /*0a90*/  IMAD R5, R0, 0x2, -R5 ;  /* 0x0000000200057824 */ /* 0x000fca00078e0a05 */
[----:B------:R-:W-:-:S05]  /*0aa0*/  LEA R5, R5, UR4, 0x2 ;  /* 0x0000000405057c11 */ /* 0x000fca000f8e10ff */
        /* <DEDUP_REMOVED lines=13> */
[----:B------:R-:W-:-:S05]  /*0b80*/  LOP3.LUT R9, R0, 0x3, RZ, 0xc0, !PT ;  /* 0x0000000300097812 */ /* 0x000fca00078ec0ff */
        /* <DEDUP_REMOVED lines=56> */
[----:B------:R0:W-:Y:S04]  /*0f10*/  STS [R11], R10 ;  /* 0x0000000a0b007388 */ /* 0x0001e80000000800 */
[----:B------:R-:W-:Y:S01]  /*0f20*/  STS [R11+0x80], R14 ;  /* 0x0000800e0b007388 */ /* 0x000fe20000000800 */
[----:B------:R-:W-:Y:S06]  /*0f30*/  BAR.SYNC.DEFER_BLOCKING 0x0 ;  /* 0x0000000000007b1d */ /* 0x000fec0000010000 */
[----:B------:R-:W2:Y:S04]  /*0f40*/  LDG.E R13, desc[UR6][R2.64+0x4] ;  /* 0x00000406020d7981 */ /* 0x000ea8000c1e1900 */
[----:B------:R-:W3:Y:S04]  /*0f50*/  LDG.E R12, desc[UR6][R2.64] ;  /* 0x00000006020c7981 */ /* 0x000ee8000c1e1900 */
[----:B------:R-:W4:Y:S04]  /*0f60*/  LDG.E R15, desc[UR6][R2.64+0x8] ;  /* 0x00000806020f7981 */ /* 0x000f28000c1e1900 */
[----:B------:R-:W5:Y:S04]  /*0f70*/  LDG.E R16, desc[UR6][R2.64+0xc] ;  /* 0x00000c0602107981 */ /* 0x000f68000c1e1900 */
[----:B------:R-:W5:Y:S04]  /*0f80*/  LDG.E R7, desc[UR6][R2.64+0x10] ;  /* 0x0000100602077981 */ /* 0x000f68000c1e1900 */
[----:B------:R1:W5:Y:S01]  /*0f90*/  LDG.E R8, desc[UR6][R2.64+0x14] ;  /* 0x0000140602087981 */ /* 0x000362000c1e1900 */
[----:B------:R-:W-:-:S02]  /*0fa0*/  SHF.R.U32.HI R5, RZ, 0x1, R0 ;  /* 0x00000001ff057819 */ /* 0x000fc40000011600 */
[----:B------:R-:W-:Y:S01]  /*0fb0*/  LOP3.LUT R9, R0, 0x1, RZ, 0xc0, !PT ;  /* 0x0000000100097812 */ /* 0x000fe200078ec0ff */
[----:B------:R-:W-:Y:S01]  /*0fc0*/  LDS R6, [R11+0x80] ;  /* 0x000080000b067984 */ /* 0x000fe20000000800 */
[----:B0-----:R-:W-:-:S03]  /*0fd0*/  LOP3.LUT R10, R5, 0x1, RZ, 0xc0, !PT ;  /* 0x00000001050a7812 */ /* 0x001fc600078ec0ff */
[----:B------:R-:W0:Y:S01]  /*0fe0*/  LDS R5, [R11] ;  /* 0x000000000b057984 */ /* 0x000e220000000800 */
[----:B-1----:R-:W1:Y:S01]  /*0ff0*/  LDC.64 R2, c[0x0][0x390] ;  /* 0x0000e400ff027b82 */ /* 0x002e620000000a00 */
[----:B--2---:R-:W-:Y:S02]  /*1000*/  SHF.L.U32 R10, R10, R13, RZ ;  /* 0x0000000d0a0a7219 */ /* 0x004fe400000006ff */
[--C-:B------:R-:W-:Y:S02]  /*1010*/  SHF.R.U32.HI R13, RZ, 0x3, R0.reuse ;  /* 0x00000003ff0d7819 */ /* 0x100fe40000011600 */
[----:B---3--:R-:W-:Y:S02]  /*1020*/  SHF.L.U32 R9, R9, R12, RZ ;  /* 0x0000000c09097219 */ /* 0x008fe400000006ff */
[----:B------:R-:W-:Y:S02]  /*1030*/  SHF.R.U32.HI R12, RZ, 0x2, R0 ;  /* 0x00000002ff0c7819 */ /* 0x000fe40000011600 */
[----:B------:R-:W-:-:S02]  /*1040*/  IADD3 R10, PT, PT, R10, R9, R4 ;  /* 0x000000090a0a7210 */ /* 0x000fc40007ffe004 */
[----:B------:R-:W-:Y:S02]  /*1050*/  LOP3.LUT R12, R12, 0x1, RZ, 0xc0, !PT ;  /* 0x000000010c0c7812 */ /* 0x000fe400078ec0ff */
[----:B------:R-:W-:Y:S02]  /*1060*/  LOP3.LUT R13, R13, 0x1, RZ, 0xc0, !PT ;  /* 0x000000010d0d7812 */ /* 0x000fe400078ec0ff */
[--C-:B------:R-:W-:Y:S02]  /*1070*/  SHF.R.U32.HI R4, RZ, 0x4, R0.reuse ;  /* 0x00000004ff047819 */ /* 0x100fe40000011600 */
[----:B------:R-:W-:Y:S02]  /*1080*/  SHF.R.U32.HI R0, RZ, 0x5, R0 ;  /* 0x00000005ff007819 */ /* 0x000fe40000011600 */
[----:B----4-:R-:W-:Y:S02]  /*1090*/  SHF.L.U32 R12, R12, R15, RZ ;  /* 0x0000000f0c0c7219 */ /* 0x010fe400000006ff */
[----:B-----5:R-:W-:-:S02]  /*10a0*/  SHF.L.U32 R13, R13, R16, RZ ;  /* 0x000000100d0d7219 */ /* 0x020fc400000006ff */
[----:B------:R-:W-:Y:S02]  /*10b0*/  LOP3.LUT R4, R4, 0x1, RZ, 0xc0, !PT ;  /* 0x0000000104047812 */ /* 0x000fe400078ec0ff */
[----:B------:R-:W-:Y:S02]  /*10c0*/  LOP3.LUT R9, R0, 0x1, RZ, 0xc0, !PT ;  /* 0x0000000100097812 */ /* 0x000fe400078ec0ff */
[----:B------:R-:W-:Y:S02]  /*10d0*/  IADD3 R13, PT, PT, R13, R10, R12 ;  /* 0x0000000a0d0d7210 */ /* 0x000fe40007ffe00c */
[----:B------:R-:W-:Y:S02]  /*10e0*/  SHF.L.U32 R4, R4, R7, RZ ;  /* 0x0000000704047219 */ /* 0x000fe400000006ff */
[C---:B------:R-:W-:Y:S02]  /*10f0*/  LOP3.LUT R7, R9.reuse, 0x1, RZ, 0x3c, !PT ;  /* 0x0000000109077812 */ /* 0x040fe400078e3cff */
[-C--:B------:R-:W-:Y:S01]  /*1100*/  SHF.L.U32 R9, R9, R8.reuse, RZ ;  /* 0x0000000809097219 */ /* 0x080fe200000006ff */
[----:B------:R-:W-:Y:S01]  /*1110*/  IMAD.IADD R4, R4, 0x1, R13 ;  /* 0x0000000104047824 */ /* 0x000fe200078e020d */
[----:B------:R-:W-:-:S03]  /*1120*/  SHF.L.U32 R7, R7, R8, RZ ;  /* 0x0000000807077219 */ /* 0x000fc600000006ff */
[----:B------:R-:W-:Y:S02]  /*1130*/  IMAD.IADD R9, R9, 0x1, R4 ;  /* 0x0000000109097824 */ /* 0x000fe400078e0204 */
[----:B------:R-:W-:Y:S02]  /*1140*/  IMAD.IADD R7, R4, 0x1, R7 ;  /* 0x0000000104077824 */ /* 0x000fe400078e0207 */
[----:B-1----:R-:W-:-:S04]  /*1150*/  IMAD.WIDE R8, R9, 0x4, R2 ;  /* 0x0000000409087825 */ /* 0x002fc800078e0202 */
[----:B------:R-:W-:Y:S01]  /*1160*/  IMAD.WIDE R2, R7, 0x4, R2 ;  /* 0x0000000407027825 */ /* 0x000fe200078e0202 */
[----:B0-----:R-:W-:Y:S04]  /*1170*/  STG.E desc[UR6][R8.64], R5 ;  /* 0x0000000508007986 */ /* 0x001fe8000c101906 */
[----:B------:R-:W-:Y:S01]  /*1180*/  STG.E desc[UR6][R2.64], R6 ;  /* 0x0000000602007986 */ /* 0x000fe2000c101906 */
[----:B------:R-:W-:Y:S05]  /*1190*/  EXIT ;  /* 0x000000000000794d */ /* 0x000fea0003800000 */
.L_x_3:
[----:B------:R-:W-:-:S00]  /*11a0*/  BRA `(.L_x_3) ;  /* 0xfffffffc00fc7947 */ /* 0x000fc0000383ffff */
[----:B------:R-:W-:-:S00]  /*11b0*/  NOP ;  /* 0x0000000000007918 */ /* 0x000fc00000000000 */
        /* <DEDUP_REMOVED lines=12> */
.L_x_4:


//--------------------- .nv.shared._Z11quantumGatePKfS0_PfiPKiS3_ --------------------------
	.section	.nv.shared._Z11quantumGatePKfS0_PfiPKiS3_,"aw",@nobits
	.sectionflags	@""
	.align	4
.nv.shared._Z11quantumGatePKfS0_PfiPKiS3_:
	.zero		1280


//--------------------- .nv.shared.reserved.0     --------------------------
	.section	.nv.shared.reserved.0,"aw",@nobits
	.weak		__nv_reservedSMEM_offset_0_alias
	.size		__nv_reservedSMEM_offset_0_alias, 0, 64
	.other		__nv_reservedSMEM_offset_0_alias,@"STO_CUDA_RESERVED_SHARED STV_DEFAULT"
__nv_reservedSMEM_offset_0_alias:
	.zero		0
	.zero		64


//--------------------- .nv.constant0._Z11quantumGatePKfS0_PfiPKiS3_ --------------------------
	.section	.nv.constant0._Z11quantumGatePKfS0_PfiPKiS3_,"a",@progbits
	.sectionflags	@""
	.align	4
.nv.constant0._Z11quantumGatePKfS0_PfiPKiS3_:
	.zero		944


//--------------------- SYMBOLS --------------------------

	.type		.nv.reservedSmem.offset0,@object
	.size		.nv.reservedSmem.offset0,0x4
	.type		.nv.reservedSmem.cap,@object
	.size		.nv.reservedSmem.cap,0x4
